//
// Generated by NVIDIA NVVM Compiler
//
// Compiler Build ID: CL-36424714
// Cuda compilation tools, release 13.0, V13.0.88
// Based on NVVM 20.0.0
//

.version 9.0
.target sm_100
.address_size 64

	// .globl	_Z10cuMultiplyPN6thrust24THRUST_300001_SM_1000_NS7complexIfEES3_Pi
.global .align 1 .b8 _ZN34_INTERNAL_0bf1841e_4_k_cu_205dce214cuda3std3__45__cpo5beginE[1];
.global .align 1 .b8 _ZN34_INTERNAL_0bf1841e_4_k_cu_205dce214cuda3std3__45__cpo3endE[1];
.global .align 1 .b8 _ZN34_INTERNAL_0bf1841e_4_k_cu_205dce214cuda3std3__45__cpo6cbeginE[1];
.global .align 1 .b8 _ZN34_INTERNAL_0bf1841e_4_k_cu_205dce214cuda3std3__45__cpo4cendE[1];
.global .align 1 .b8 _ZN34_INTERNAL_0bf1841e_4_k_cu_205dce214cuda3std3__45__cpo6rbeginE[1];
.global .align 1 .b8 _ZN34_INTERNAL_0bf1841e_4_k_cu_205dce214cuda3std3__45__cpo4rendE[1];
.global .align 1 .b8 _ZN34_INTERNAL_0bf1841e_4_k_cu_205dce214cuda3std3__45__cpo7crbeginE[1];
.global .align 1 .b8 _ZN34_INTERNAL_0bf1841e_4_k_cu_205dce214cuda3std3__45__cpo5crendE[1];
.global .align 1 .b8 _ZN34_INTERNAL_0bf1841e_4_k_cu_205dce214cuda3std3__436_GLOBAL__N__0bf1841e_4_k_cu_205dce216ignoreE[1];
.global .align 1 .b8 _ZN34_INTERNAL_0bf1841e_4_k_cu_205dce214cuda3std3__419piecewise_constructE[1];
.global .align 1 .b8 _ZN34_INTERNAL_0bf1841e_4_k_cu_205dce214cuda3std3__48in_placeE[1];
.global .align 1 .b8 _ZN34_INTERNAL_0bf1841e_4_k_cu_205dce214cuda3std3__420unreachable_sentinelE[1];
.global .align 1 .b8 _ZN34_INTERNAL_0bf1841e_4_k_cu_205dce214cuda3std6ranges3__45__cpo4swapE[1];
.global .align 1 .b8 _ZN34_INTERNAL_0bf1841e_4_k_cu_205dce214cuda3std6ranges3__45__cpo9iter_moveE[1];
.global .align 1 .b8 _ZN34_INTERNAL_0bf1841e_4_k_cu_205dce214cuda3std6ranges3__45__cpo5beginE[1];
.global .align 1 .b8 _ZN34_INTERNAL_0bf1841e_4_k_cu_205dce214cuda3std6ranges3__45__cpo3endE[1];
.global .align 1 .b8 _ZN34_INTERNAL_0bf1841e_4_k_cu_205dce214cuda3std6ranges3__45__cpo6cbeginE[1];
.global .align 1 .b8 _ZN34_INTERNAL_0bf1841e_4_k_cu_205dce214cuda3std6ranges3__45__cpo4cendE[1];
.global .align 1 .b8 _ZN34_INTERNAL_0bf1841e_4_k_cu_205dce214cuda3std6ranges3__45__cpo7advanceE[1];
.global .align 1 .b8 _ZN34_INTERNAL_0bf1841e_4_k_cu_205dce214cuda3std6ranges3__45__cpo9iter_swapE[1];
.global .align 1 .b8 _ZN34_INTERNAL_0bf1841e_4_k_cu_205dce214cuda3std6ranges3__45__cpo4nextE[1];
.global .align 1 .b8 _ZN34_INTERNAL_0bf1841e_4_k_cu_205dce214cuda3std6ranges3__45__cpo4prevE[1];
.global .align 1 .b8 _ZN34_INTERNAL_0bf1841e_4_k_cu_205dce214cuda3std6ranges3__45__cpo4dataE[1];
.global .align 1 .b8 _ZN34_INTERNAL_0bf1841e_4_k_cu_205dce214cuda3std6ranges3__45__cpo5cdataE[1];
.global .align 1 .b8 _ZN34_INTERNAL_0bf1841e_4_k_cu_205dce214cuda3std6ranges3__45__cpo4sizeE[1];
.global .align 1 .b8 _ZN34_INTERNAL_0bf1841e_4_k_cu_205dce214cuda3std6ranges3__45__cpo5ssizeE[1];
.global .align 1 .b8 _ZN34_INTERNAL_0bf1841e_4_k_cu_205dce214cuda3std6ranges3__45__cpo8distanceE[1];
.global .align 1 .b8 _ZN34_INTERNAL_0bf1841e_4_k_cu_205dce216thrust24THRUST_300001_SM_1000_NS6system6detail10sequential3seqE[1];

.visible .entry _Z10cuMultiplyPN6thrust24THRUST_300001_SM_1000_NS7complexIfEES3_Pi(
	.param .u64 .ptr .align 1 _Z10cuMultiplyPN6thrust24THRUST_300001_SM_1000_NS7complexIfEES3_Pi_param_0,
	.param .u64 .ptr .align 1 _Z10cuMultiplyPN6thrust24THRUST_300001_SM_1000_NS7complexIfEES3_Pi_param_1,
	.param .u64 .ptr .align 1 _Z10cuMultiplyPN6thrust24THRUST_300001_SM_1000_NS7complexIfEES3_Pi_param_2
)
{
	.reg .pred 	%p<2>;
	.reg .b32 	%r<6>;
	.reg .b32 	%f<10>;
	.reg .b64 	%rd<10>;

	ld.param.u64 	%rd1, [_Z10cuMultiplyPN6thrust24THRUST_300001_SM_1000_NS7complexIfEES3_Pi_param_0];
	ld.param.u64 	%rd2, [_Z10cuMultiplyPN6thrust24THRUST_300001_SM_1000_NS7complexIfEES3_Pi_param_1];
	ld.param.u64 	%rd3, [_Z10cuMultiplyPN6thrust24THRUST_300001_SM_1000_NS7complexIfEES3_Pi_param_2];
	cvta.to.global.u64 	%rd4, %rd3;
	mov.u32 	%r2, %ctaid.x;
	mov.u32 	%r3, %ntid.x;
	mov.u32 	%r4, %tid.x;
	mad.lo.s32 	%r1, %r2, %r3, %r4;
	ld.global.u32 	%r5, [%rd4];
	setp.ge.s32 	%p1, %r1, %r5;
	@%p1 bra 	$L__BB0_2;
	cvta.to.global.u64 	%rd5, %rd1;
	cvta.to.global.u64 	%rd6, %rd2;
	mul.wide.s32 	%rd7, %r1, 8;
	add.s64 	%rd8, %rd5, %rd7;
	add.s64 	%rd9, %rd6, %rd7;
	ld.global.v2.f32 	{%f1, %f2}, [%rd8];
	ld.global.v2.f32 	{%f3, %f4}, [%rd9];
	mul.f32 	%f5, %f1, %f3;
	mul.f32 	%f6, %f2, %f4;
	sub.f32 	%f7, %f5, %f6;
	mul.f32 	%f8, %f2, %f3;
	fma.rn.f32 	%f9, %f4, %f1, %f8;
	st.global.v2.f32 	[%rd8], {%f7, %f9};
$L__BB0_2:
	ret;

}


// ===== COMPILED SASS (sm_100) =====

	.target	sm_100

	.elftype	@"ET_EXEC"


//--------------------- .note.nv.tkinfo           --------------------------
	.section	.note.nv.tkinfo,"",@"SHT_NOTE"
	.sectionflags	@"SHF_NOTE_NV_TKINFO"
	.tkinfo
        /*0018*/ 	.word	0x00000002
        /*0030*/ 	.string	""
        /*0030*/ 	.string	"ptxas"
        /*0030*/ 	.string	"Cuda compilation tools, release 13.0, V13.0.88"
        /*0030*/ 	.string	"Build cuda_13.0.r13.0/compiler.36424714_0"
        /*0030*/ 	.string	"-arch sm_100 -m 64 "



//--------------------- .note.nv.cuinfo           --------------------------
	.section	.note.nv.cuinfo,"",@"SHT_NOTE"
	.sectionflags	@"SHF_NOTE_NV_CUINFO"
        /*0018*/ 	.short	0x0002
        /*001a*/ 	.short	0x0064
        /*001c*/ 	.short	0x0082
	.zero		2


//--------------------- .nv.info                  --------------------------
	.section	.nv.info,"",@"SHT_CUDA_INFO"
	.align	4


	//----- nvinfo : EIATTR_REGCOUNT
	.align		4
        /*0000*/ 	.byte	0x04, 0x2f
        /*0002*/ 	.short	(.L_29 - .L_28)
	.align		4
.L_28:
        /*0004*/ 	.word	index@(_Z10cuMultiplyPN6thrust24THRUST_300001_SM_1000_NS7complexIfEES3_Pi)
        /*0008*/ 	.word	0x0000000c


	//----- nvinfo : EIATTR_FRAME_SIZE
	.align		4
.L_29:
        /*000c*/ 	.byte	0x04, 0x11
        /*000e*/ 	.short	(.L_31 - .L_30)
	.align		4
.L_30:
        /*0010*/ 	.word	index@(_Z10cuMultiplyPN6thrust24THRUST_300001_SM_1000_NS7complexIfEES3_Pi)
        /*0014*/ 	.word	0x00000000


	//----- nvinfo : EIATTR_MIN_STACK_SIZE
	.align		4
.L_31:
        /*0018*/ 	.byte	0x04, 0x12
        /*001a*/ 	.short	(.L_33 - .L_32)
	.align		4
.L_32:
        /*001c*/ 	.word	index@(_Z10cuMultiplyPN6thrust24THRUST_300001_SM_1000_NS7complexIfEES3_Pi)
        /*0020*/ 	.word	0x00000000
.L_33:


//--------------------- .nv.compat                --------------------------
	.section	.nv.compat,"",@"SHT_CUDA_COMPAT_INFO"
	.align	4
        /*0000*/ 	.byte	0x02, 0x09, 0x00, 0x00, 0x02, 0x02, 0x01, 0x00, 0x02, 0x05, 0x05, 0x00, 0x03, 0x07, 0x01, 0x01
        /*0010*/ 	.byte	0x02, 0x03, 0x00, 0x00, 0x02, 0x06, 0x01, 0x00, 0x04, 0x0b, 0x08, 0x00, 0x09, 0x00, 0x00, 0x00
        /*0020*/ 	.byte	0x00, 0x00, 0x00, 0x00


//--------------------- .nv.info._Z10cuMultiplyPN6thrust24THRUST_300001_SM_1000_NS7complexIfEES3_Pi --------------------------
	.section	.nv.info._Z10cuMultiplyPN6thrust24THRUST_300001_SM_1000_NS7complexIfEES3_Pi,"",@"SHT_CUDA_INFO"
	.sectionflags	@""
	.align	4


	//----- nvinfo : EIATTR_CUDA_API_VERSION
	.align		4
        /*0000*/ 	.byte	0x04, 0x37
        /*0002*/ 	.short	(.L_35 - .L_34)
.L_34:
        /*0004*/ 	.word	0x00000082


	//----- nvinfo : EIATTR_KPARAM_INFO
	.align		4
.L_35:
        /*0008*/ 	.byte	0x04, 0x17
        /*000a*/ 	.short	(.L_37 - .L_36)
.L_36:
        /*000c*/ 	.word	0x00000000
        /*0010*/ 	.short	0x0002
        /*0012*/ 	.short	0x0010
        /*0014*/ 	.byte	0x00, 0xf5, 0x21, 0x00


	//----- nvinfo : EIATTR_KPARAM_INFO
	.align		4
.L_37:
        /*0018*/ 	.byte	0x04, 0x17
        /*001a*/ 	.short	(.L_39 - .L_38)
.L_38:
        /*001c*/ 	.word	0x00000000
        /*0020*/ 	.short	0x0001
        /*0022*/ 	.short	0x0008
        /*0024*/ 	.byte	0x00, 0xf5, 0x21, 0x00


	//----- nvinfo : EIATTR_KPARAM_INFO
	.align		4
.L_39:
        /*0028*/ 	.byte	0x04, 0x17
        /*002a*/ 	.short	(.L_41 - .L_40)
.L_40:
        /*002c*/ 	.word	0x00000000
        /*0030*/ 	.short	0x0000
        /*0032*/ 	.short	0x0000
        /*0034*/ 	.byte	0x00, 0xf5, 0x21, 0x00


	//----- nvinfo : EIATTR_SPARSE_MMA_MASK
	.align		4
.L_41:
        /*0038*/ 	.byte	0x03, 0x50
        /*003a*/ 	.short	0x0000


	//----- nvinfo : EIATTR_MAXREG_COUNT
	.align		4
        /*003c*/ 	.byte	0x03, 0x1b
        /*003e*/ 	.short	0x00ff


	//----- nvinfo : EIATTR_MERCURY_ISA_VERSION
	.align		4
        /*0040*/ 	.byte	0x03, 0x5f
        /*0042*/ 	.short	0x0101


	//----- nvinfo : EIATTR_VRC_CTA_INIT_COUNT
	.align		4
        /*0044*/ 	.byte	0x02, 0x4a
	.zero		1
	.zero		1


	//----- nvinfo : EIATTR_EXIT_INSTR_OFFSETS
	.align		4
        /*0048*/ 	.byte	0x04, 0x1c
        /*004a*/ 	.short	(.L_43 - .L_42)


	//   ....[0]....
.L_42:
        /*004c*/ 	.word	0x00000090


	//   ....[1]....
        /*0050*/ 	.word	0x00000150


	//----- nvinfo : EIATTR_CBANK_PARAM_SIZE
	.align		4
.L_43:
        /*0054*/ 	.byte	0x03, 0x19
        /*0056*/ 	.short	0x0018


	//----- nvinfo : EIATTR_PARAM_CBANK
	.align		4
        /*0058*/ 	.byte	0x04, 0x0a
        /*005a*/ 	.short	(.L_45 - .L_44)
	.align		4
.L_44:
        /*005c*/ 	.word	index@(.nv.constant0._Z10cuMultiplyPN6thrust24THRUST_300001_SM_1000_NS7complexIfEES3_Pi)
        /*0060*/ 	.short	0x0380
        /*0062*/ 	.short	0x0018


	//----- nvinfo : EIATTR_SW_WAR
	.align		4
.L_45:
        /*0064*/ 	.byte	0x04, 0x36
        /*0066*/ 	.short	(.L_47 - .L_46)
.L_46:
        /*0068*/ 	.word	0x00000008
.L_47:


//--------------------- .nv.callgraph             --------------------------
	.section	.nv.callgraph,"",@"SHT_CUDA_CALLGRAPH"
	.align	4
	.sectionentsize	8
	.align		4
        /*0000*/ 	.word	0x00000000
	.align		4
        /*0004*/ 	.word	0xffffffff
	.align		4
        /*0008*/ 	.word	0x00000000
	.align		4
        /*000c*/ 	.word	0xfffffffe
	.align		4
        /*0010*/ 	.word	0x00000000
	.align		4
        /*0014*/ 	.word	0xfffffffd
	.align		4
        /*0018*/ 	.word	0x00000000
	.align		4
        /*001c*/ 	.word	0xfffffffc


//--------------------- .nv.constant4             --------------------------
	.section	.nv.constant4,"a",@progbits
	.align	8
	.align		8
.nv.constant4:
        /*0000*/ 	.dword	_ZN34_INTERNAL_0bf1841e_4_k_cu_205dce214cuda3std3__45__cpo5beginE
	.align		8
        /*0008*/ 	.dword	_ZN34_INTERNAL_0bf1841e_4_k_cu_205dce214cuda3std3__45__cpo3endE
	.align		8
        /*0010*/ 	.dword	_ZN34_INTERNAL_0bf1841e_4_k_cu_205dce214cuda3std3__45__cpo6cbeginE
	.align		8
        /*0018*/ 	.dword	_ZN34_INTERNAL_0bf1841e_4_k_cu_205dce214cuda3std3__45__cpo4cendE
	.align		8
        /*0020*/ 	.dword	_ZN34_INTERNAL_0bf1841e_4_k_cu_205dce214cuda3std3__45__cpo6rbeginE
	.align		8
        /*0028*/ 	.dword	_ZN34_INTERNAL_0bf1841e_4_k_cu_205dce214cuda3std3__45__cpo4rendE
	.align		8
        /*0030*/ 	.dword	_ZN34_INTERNAL_0bf1841e_4_k_cu_205dce214cuda3std3__45__cpo7crbeginE
	.align		8
        /*0038*/ 	.dword	_ZN34_INTERNAL_0bf1841e_4_k_cu_205dce214cuda3std3__45__cpo5crendE
	.align		8
        /*0040*/ 	.dword	_ZN34_INTERNAL_0bf1841e_4_k_cu_205dce214cuda3std3__436_GLOBAL__N__0bf1841e_4_k_cu_205dce216ignoreE
	.align		8
        /*0048*/ 	.dword	_ZN34_INTERNAL_0bf1841e_4_k_cu_205dce214cuda3std3__419piecewise_constructE
	.align		8
        /*0050*/ 	.dword	_ZN34_INTERNAL_0bf1841e_4_k_cu_205dce214cuda3std3__48in_placeE
	.align		8
        /*0058*/ 	.dword	_ZN34_INTERNAL_0bf1841e_4_k_cu_205dce214cuda3std3__420unreachable_sentinelE
	.align		8
        /*0060*/ 	.dword	_ZN34_INTERNAL_0bf1841e_4_k_cu_205dce214cuda3std6ranges3__45__cpo4swapE
	.align		8
        /*0068*/ 	.dword	_ZN34_INTERNAL_0bf1841e_4_k_cu_205dce214cuda3std6ranges3__45__cpo9iter_moveE
	.align		8
        /*0070*/ 	.dword	_ZN34_INTERNAL_0bf1841e_4_k_cu_205dce214cuda3std6ranges3__45__cpo5beginE
	.align		8
        /*0078*/ 	.dword	_ZN34_INTERNAL_0bf1841e_4_k_cu_205dce214cuda3std6ranges3__45__cpo3endE
	.align		8
        /*0080*/ 	.dword	_ZN34_INTERNAL_0bf1841e_4_k_cu_205dce214cuda3std6ranges3__45__cpo6cbeginE
	.align		8
        /*0088*/ 	.dword	_ZN34_INTERNAL_0bf1841e_4_k_cu_205dce214cuda3std6ranges3__45__cpo4cendE
	.align		8
        /*0090*/ 	.dword	_ZN34_INTERNAL_0bf1841e_4_k_cu_205dce214cuda3std6ranges3__45__cpo7advanceE
	.align		8
        /*0098*/ 	.dword	_ZN34_INTERNAL_0bf1841e_4_k_cu_205dce214cuda3std6ranges3__45__cpo9iter_swapE
	.align		8
        /*00a0*/ 	.dword	_ZN34_INTERNAL_0bf1841e_4_k_cu_205dce214cuda3std6ranges3__45__cpo4nextE
	.align		8
        /*00a8*/ 	.dword	_ZN34_INTERNAL_0bf1841e_4_k_cu_205dce214cuda3std6ranges3__45__cpo4prevE
	.align		8
        /*00b0*/ 	.dword	_ZN34_INTERNAL_0bf1841e_4_k_cu_205dce214cuda3std6ranges3__45__cpo4dataE
	.align		8
        /*00b8*/ 	.dword	_ZN34_INTERNAL_0bf1841e_4_k_cu_205dce214cuda3std6ranges3__45__cpo5cdataE
	.align		8
        /*00c0*/ 	.dword	_ZN34_INTERNAL_0bf1841e_4_k_cu_205dce214cuda3std6ranges3__45__cpo4sizeE
	.align		8
        /*00c8*/ 	.dword	_ZN34_INTERNAL_0bf1841e_4_k_cu_205dce214cuda3std6ranges3__45__cpo5ssizeE
	.align		8
        /*00d0*/ 	.dword	_ZN34_INTERNAL_0bf1841e_4_k_cu_205dce214cuda3std6ranges3__45__cpo8distanceE
	.align		8
        /*00d8*/ 	.dword	_ZN34_INTERNAL_0bf1841e_4_k_cu_205dce216thrust24THRUST_300001_SM_1000_NS6system6detail10sequential3seqE


//--------------------- .text._Z10cuMultiplyPN6thrust24THRUST_300001_SM_1000_NS7complexIfEES3_Pi --------------------------
	.section	.text._Z10cuMultiplyPN6thrust24THRUST_300001_SM_1000_NS7complexIfEES3_Pi,"ax",@progbits
	.align	128
        .global         _Z10cuMultiplyPN6thrust24THRUST_300001_SM_1000_NS7complexIfEES3_Pi
        .type           _Z10cuMultiplyPN6thrust24THRUST_300001_SM_1000_NS7complexIfEES3_Pi,@function
        .size           _Z10cuMultiplyPN6thrust24THRUST_300001_SM_1000_NS7complexIfEES3_Pi,(.L_x_1 - _Z10cuMultiplyPN6thrust24THRUST_300001_SM_1000_NS7complexIfEES3_Pi)
        .other          _Z10cuMultiplyPN6thrust24THRUST_300001_SM_1000_NS7complexIfEES3_Pi,@"STO_CUDA_ENTRY STV_DEFAULT"
_Z10cuMultiplyPN6thrust24THRUST_300001_SM_1000_NS7complexIfEES3_Pi:
.text._Z10cuMultiplyPN6thrust24THRUST_300001_SM_1000_NS7complexIfEES3_Pi:
[----:B------:R-:W-:Y:S08]  /*0000*/  LDC R1, c[0x0][0x37c] ;  /* 0x0000df00ff017b82 */ /* 0x000ff00000000800 */
[----:B------:R-:W0:Y:S01]  /*0010*/  LDC.64 R2, c[0x0][0x390] ;  /* 0x0000e400ff027b82 */ /* 0x000e220000000a00 */
[----:B------:R-:W0:Y:S02]  /*0020*/  LDCU.64 UR4, c[0x0][0x358] ;  /* 0x00006b00ff0477ac */ /* 0x000e240008000a00 */
[----:B0-----:R-:W2:Y:S05]  /*0030*/  LDG.E R2, desc[UR4][R2.64] ;  /* 0x0000000402027981 */ /* 0x001eaa000c1e1900 */
[----:B------:R-:W0:Y:S01]  /*0040*/  S2UR UR6, SR_CTAID.X ;  /* 0x00000000000679c3 */ /* 0x000e220000002500 */
[----:B------:R-:W0:Y:S07]  /*0050*/  S2R R0, SR_TID.X ;  /* 0x0000000000007919 */ /* 0x000e2e0000002100 */
[----:B------:R-:W0:Y:S02]  /*0060*/  LDC R7, c[0x0][0x360] ;  /* 0x0000d800ff077b82 */ /* 0x000e240000000800 */
[----:B0-----:R-:W-:-:S05]  /*0070*/  IMAD R7, R7, UR6, R0 ;  /* 0x0000000607077c24 */ /* 0x001fca000f8e0200 */
[----:B--2---:R-:W-:-:S13]  /*0080*/  ISETP.GE.AND P0, PT, R7, R2, PT ;  /* 0x000000020700720c */ /* 0x004fda0003f06270 */
[----:B------:R-:W-:Y:S05]  /*0090*/  @P0 EXIT ;  /* 0x000000000000094d */ /* 0x000fea0003800000 */
[----:B------:R-:W0:Y:S08]  /*00a0*/  LDC.64 R4, c[0x0][0x388] ;  /* 0x0000e200ff047b82 */ /* 0x000e300000000a00 */
[----:B------:R-:W1:Y:S01]  /*00b0*/  LDC.64 R2, c[0x0][0x380] ;  /* 0x0000e000ff027b82 */ /* 0x000e620000000a00 */
[----:B0-----:R-:W-:-:S06]  /*00c0*/  IMAD.WIDE R4, R7, 0x8, R4 ;  /* 0x0000000807047825 */ /* 0x001fcc00078e0204 */
[----:B------:R-:W2:Y:S01]  /*00d0*/  LDG.E.64 R4, desc[UR4][R4.64] ;  /* 0x0000000404047981 */ /* 0x000ea2000c1e1b00 */
[----:B-1----:R-:W-:-:S05]  /*00e0*/  IMAD.WIDE R2, R7, 0x8, R2 ;  /* 0x0000000807027825 */ /* 0x002fca00078e0202 */
[----:B------:R-:W2:Y:S02]  /*00f0*/  LDG.E.64 R6, desc[UR4][R2.64] ;  /* 0x0000000402067981 */ /* 0x000ea4000c1e1b00 */
[C---:B--2---:R-:W-:Y:S01]  /*0100*/  FMUL R9, R7.reuse, R5 ;  /* 0x0000000507097220 */ /* 0x044fe20000400000 */
[----:B------:R-:W-:-:S03]  /*0110*/  FMUL R0, R7, R4 ;  /* 0x0000000407007220 */ /* 0x000fc60000400000 */
[C---:B------:R-:W-:Y:S01]  /*0120*/  FFMA R8, R6.reuse, R4, -R9 ;  /* 0x0000000406087223 */ /* 0x040fe20000000809 */
[----:B------:R-:W-:-:S05]  /*0130*/  FFMA R9, R6, R5, R0 ;  /* 0x0000000506097223 */ /* 0x000fca0000000000 */
[----:B------:R-:W-:Y:S01]  /*0140*/  STG.E.64 desc[UR4][R2.64], R8 ;  /* 0x0000000802007986 */ /* 0x000fe2000c101b04 */
[----:B------:R-:W-:Y:S05]  /*0150*/  EXIT ;  /* 0x000000000000794d */ /* 0x000fea0003800000 */
.L_x_0:
[----:B------:R-:W-:-:S00]  /*0160*/  BRA `(.L_x_0) ;  /* 0xfffffffc00fc7947 */ /* 0x000fc0000383ffff */
[----:B------:R-:W-:-:S00]  /*0170*/  NOP ;  /* 0x0000000000007918 */ /* 0x000fc00000000000 */
        /* <DEDUP_REMOVED lines=8> */
.L_x_1:


//--------------------- .nv.shared.reserved.0     --------------------------
	.section	.nv.shared.reserved.0,"aw",@nobits
	.weak		__nv_reservedSMEM_offset_0_alias
	.size		__nv_reservedSMEM_offset_0_alias, 0, 64
	.other		__nv_reservedSMEM_offset_0_alias,@"STO_CUDA_RESERVED_SHARED STV_DEFAULT"
__nv_reservedSMEM_offset_0_alias:
	.zero		0
	.zero		64


//--------------------- .nv.global                --------------------------
	.section	.nv.global,"aw",@nobits
.nv.global:
	.type		_ZN34_INTERNAL_0bf1841e_4_k_cu_205dce214cuda3std3__48in_placeE,@object
	.size		_ZN34_INTERNAL_0bf1841e_4_k_cu_205dce214cuda3std3__48in_placeE,(_ZN34_INTERNAL_0bf1841e_4_k_cu_205dce214cuda3std6ranges3__45__cpo8distanceE - _ZN34_INTERNAL_0bf1841e_4_k_cu_205dce214cuda3std3__48in_placeE)
_ZN34_INTERNAL_0bf1841e_4_k_cu_205dce214cuda3std3__48in_placeE:
	.zero		1
	.type		_ZN34_INTERNAL_0bf1841e_4_k_cu_205dce214cuda3std6ranges3__45__cpo8distanceE,@object
	.size		_ZN34_INTERNAL_0bf1841e_4_k_cu_205dce214cuda3std6ranges3__45__cpo8distanceE,(_ZN34_INTERNAL_0bf1841e_4_k_cu_205dce214cuda3std3__45__cpo6cbeginE - _ZN34_INTERNAL_0bf1841e_4_k_cu_205dce214cuda3std6ranges3__45__cpo8distanceE)
_ZN34_INTERNAL_0bf1841e_4_k_cu_205dce214cuda3std6ranges3__45__cpo8distanceE:
	.zero		1
	.type		_ZN34_INTERNAL_0bf1841e_4_k_cu_205dce214cuda3std3__45__cpo6cbeginE,@object
	.size		_ZN34_INTERNAL_0bf1841e_4_k_cu_205dce214cuda3std3__45__cpo6cbeginE,(_ZN34_INTERNAL_0bf1841e_4_k_cu_205dce214cuda3std6ranges3__45__cpo7advanceE - _ZN34_INTERNAL_0bf1841e_4_k_cu_205dce214cuda3std3__45__cpo6cbeginE)
_ZN34_INTERNAL_0bf1841e_4_k_cu_205dce214cuda3std3__45__cpo6cbeginE:
	.zero		1
	.type		_ZN34_INTERNAL_0bf1841e_4_k_cu_205dce214cuda3std6ranges3__45__cpo7advanceE,@object
	.size		_ZN34_INTERNAL_0bf1841e_4_k_cu_205dce214cuda3std6ranges3__45__cpo7advanceE,(_ZN34_INTERNAL_0bf1841e_4_k_cu_205dce214cuda3std3__45__cpo7crbeginE - _ZN34_INTERNAL_0bf1841e_4_k_cu_205dce214cuda3std6ranges3__45__cpo7advanceE)
_ZN34_INTERNAL_0bf1841e_4_k_cu_205dce214cuda3std6ranges3__45__cpo7advanceE:
	.zero		1
	.type		_ZN34_INTERNAL_0bf1841e_4_k_cu_205dce214cuda3std3__45__cpo7crbeginE,@object
	.size		_ZN34_INTERNAL_0bf1841e_4_k_cu_205dce214cuda3std3__45__cpo7crbeginE,(_ZN34_INTERNAL_0bf1841e_4_k_cu_205dce214cuda3std6ranges3__45__cpo4dataE - _ZN34_INTERNAL_0bf1841e_4_k_cu_205dce214cuda3std3__45__cpo7crbeginE)
_ZN34_INTERNAL_0bf1841e_4_k_cu_205dce214cuda3std3__45__cpo7crbeginE:
	.zero		1
	.type		_ZN34_INTERNAL_0bf1841e_4_k_cu_205dce214cuda3std6ranges3__45__cpo4dataE,@object
	.size		_ZN34_INTERNAL_0bf1841e_4_k_cu_205dce214cuda3std6ranges3__45__cpo4dataE,(_ZN34_INTERNAL_0bf1841e_4_k_cu_205dce214cuda3std6ranges3__45__cpo5beginE - _ZN34_INTERNAL_0bf1841e_4_k_cu_205dce214cuda3std6ranges3__45__cpo4dataE)
_ZN34_INTERNAL_0bf1841e_4_k_cu_205dce214cuda3std6ranges3__45__cpo4dataE:
	.zero		1
	.type		_ZN34_INTERNAL_0bf1841e_4_k_cu_205dce214cuda3std6ranges3__45__cpo5beginE,@object
	.size		_ZN34_INTERNAL_0bf1841e_4_k_cu_205dce214cuda3std6ranges3__45__cpo5beginE,(_ZN34_INTERNAL_0bf1841e_4_k_cu_205dce214cuda3std3__436_GLOBAL__N__0bf1841e_4_k_cu_205dce216ignoreE - _ZN34_INTERNAL_0bf1841e_4_k_cu_205dce214cuda3std6ranges3__45__cpo5beginE)
_ZN34_INTERNAL_0bf1841e_4_k_cu_205dce214cuda3std6ranges3__45__cpo5beginE:
	.zero		1
	.type		_ZN34_INTERNAL_0bf1841e_4_k_cu_205dce214cuda3std3__436_GLOBAL__N__0bf1841e_4_k_cu_205dce216ignoreE,@object
	.size		_ZN34_INTERNAL_0bf1841e_4_k_cu_205dce214cuda3std3__436_GLOBAL__N__0bf1841e_4_k_cu_205dce216ignoreE,(_ZN34_INTERNAL_0bf1841e_4_k_cu_205dce214cuda3std6ranges3__45__cpo4sizeE - _ZN34_INTERNAL_0bf1841e_4_k_cu_205dce214cuda3std3__436_GLOBAL__N__0bf1841e_4_k_cu_205dce216ignoreE)
_ZN34_INTERNAL_0bf1841e_4_k_cu_205dce214cuda3std3__436_GLOBAL__N__0bf1841e_4_k_cu_205dce216ignoreE:
	.zero		1
	.type		_ZN34_INTERNAL_0bf1841e_4_k_cu_205dce214cuda3std6ranges3__45__cpo4sizeE,@object
	.size		_ZN34_INTERNAL_0bf1841e_4_k_cu_205dce214cuda3std6ranges3__45__cpo4sizeE,(_ZN34_INTERNAL_0bf1841e_4_k_cu_205dce214cuda3std3__45__cpo5beginE - _ZN34_INTERNAL_0bf1841e_4_k_cu_205dce214cuda3std6ranges3__45__cpo4sizeE)
_ZN34_INTERNAL_0bf1841e_4_k_cu_205dce214cuda3std6ranges3__45__cpo4sizeE:
	.zero		1
	.type		_ZN34_INTERNAL_0bf1841e_4_k_cu_205dce214cuda3std3__45__cpo5beginE,@object
	.size		_ZN34_INTERNAL_0bf1841e_4_k_cu_205dce214cuda3std3__45__cpo5beginE,(_ZN34_INTERNAL_0bf1841e_4_k_cu_205dce214cuda3std6ranges3__45__cpo6cbeginE - _ZN34_INTERNAL_0bf1841e_4_k_cu_205dce214cuda3std3__45__cpo5beginE)
_ZN34_INTERNAL_0bf1841e_4_k_cu_205dce214cuda3std3__45__cpo5beginE:
	.zero		1
	.type		_ZN34_INTERNAL_0bf1841e_4_k_cu_205dce214cuda3std6ranges3__45__cpo6cbeginE,@object
	.size		_ZN34_INTERNAL_0bf1841e_4_k_cu_205dce214cuda3std6ranges3__45__cpo6cbeginE,(_ZN34_INTERNAL_0bf1841e_4_k_cu_205dce214cuda3std3__45__cpo6rbeginE - _ZN34_INTERNAL_0bf1841e_4_k_cu_205dce214cuda3std6ranges3__45__cpo6cbeginE)
_ZN34_INTERNAL_0bf1841e_4_k_cu_205dce214cuda3std6ranges3__45__cpo6cbeginE:
	.zero		1
	.type		_ZN34_INTERNAL_0bf1841e_4_k_cu_205dce214cuda3std3__45__cpo6rbeginE,@object
	.size		_ZN34_INTERNAL_0bf1841e_4_k_cu_205dce214cuda3std3__45__cpo6rbeginE,(_ZN34_INTERNAL_0bf1841e_4_k_cu_205dce214cuda3std6ranges3__45__cpo4nextE - _ZN34_INTERNAL_0bf1841e_4_k_cu_205dce214cuda3std3__45__cpo6rbeginE)
_ZN34_INTERNAL_0bf1841e_4_k_cu_205dce214cuda3std3__45__cpo6rbeginE:
	.zero		1
	.type		_ZN34_INTERNAL_0bf1841e_4_k_cu_205dce214cuda3std6ranges3__45__cpo4nextE,@object
	.size		_ZN34_INTERNAL_0bf1841e_4_k_cu_205dce214cuda3std6ranges3__45__cpo4nextE,(_ZN34_INTERNAL_0bf1841e_4_k_cu_205dce214cuda3std6ranges3__45__cpo4swapE - _ZN34_INTERNAL_0bf1841e_4_k_cu_205dce214cuda3std6ranges3__45__cpo4nextE)
_ZN34_INTERNAL_0bf1841e_4_k_cu_205dce214cuda3std6ranges3__45__cpo4nextE:
	.zero		1
	.type		_ZN34_INTERNAL_0bf1841e_4_k_cu_205dce214cuda3std6ranges3__45__cpo4swapE,@object
	.size		_ZN34_INTERNAL_0bf1841e_4_k_cu_205dce214cuda3std6ranges3__45__cpo4swapE,(_ZN34_INTERNAL_0bf1841e_4_k_cu_205dce214cuda3std3__420unreachable_sentinelE - _ZN34_INTERNAL_0bf1841e_4_k_cu_205dce214cuda3std6ranges3__45__cpo4swapE)
_ZN34_INTERNAL_0bf1841e_4_k_cu_205dce214cuda3std6ranges3__45__cpo4swapE:
	.zero		1
	.type		_ZN34_INTERNAL_0bf1841e_4_k_cu_205dce214cuda3std3__420unreachable_sentinelE,@object
	.size		_ZN34_INTERNAL_0bf1841e_4_k_cu_205dce214cuda3std3__420unreachable_sentinelE,(_ZN34_INTERNAL_0bf1841e_4_k_cu_205dce216thrust24THRUST_300001_SM_1000_NS6system6detail10sequential3seqE - _ZN34_INTERNAL_0bf1841e_4_k_cu_205dce214cuda3std3__420unreachable_sentinelE)
_ZN34_INTERNAL_0bf1841e_4_k_cu_205dce214cuda3std3__420unreachable_sentinelE:
	.zero		1
	.type		_ZN34_INTERNAL_0bf1841e_4_k_cu_205dce216thrust24THRUST_300001_SM_1000_NS6system6detail10sequential3seqE,@object
	.size		_ZN34_INTERNAL_0bf1841e_4_k_cu_205dce216thrust24THRUST_300001_SM_1000_NS6system6detail10sequential3seqE,(_ZN34_INTERNAL_0bf1841e_4_k_cu_205dce214cuda3std3__45__cpo4cendE - _ZN34_INTERNAL_0bf1841e_4_k_cu_205dce216thrust24THRUST_300001_SM_1000_NS6system6detail10sequential3seqE)
_ZN34_INTERNAL_0bf1841e_4_k_cu_205dce216thrust24THRUST_300001_SM_1000_NS6system6detail10sequential3seqE:
	.zero		1
	.type		_ZN34_INTERNAL_0bf1841e_4_k_cu_205dce214cuda3std3__45__cpo4cendE,@object
	.size		_ZN34_INTERNAL_0bf1841e_4_k_cu_205dce214cuda3std3__45__cpo4cendE,(_ZN34_INTERNAL_0bf1841e_4_k_cu_205dce214cuda3std6ranges3__45__cpo9iter_swapE - _ZN34_INTERNAL_0bf1841e_4_k_cu_205dce214cuda3std3__45__cpo4cendE)
_ZN34_INTERNAL_0bf1841e_4_k_cu_205dce214cuda3std3__45__cpo4cendE:
	.zero		1
	.type		_ZN34_INTERNAL_0bf1841e_4_k_cu_205dce214cuda3std6ranges3__45__cpo9iter_swapE,@object
	.size		_ZN34_INTERNAL_0bf1841e_4_k_cu_205dce214cuda3std6ranges3__45__cpo9iter_swapE,(_ZN34_INTERNAL_0bf1841e_4_k_cu_205dce214cuda3std3__45__cpo5crendE - _ZN34_INTERNAL_0bf1841e_4_k_cu_205dce214cuda3std6ranges3__45__cpo9iter_swapE)
_ZN34_INTERNAL_0bf1841e_4_k_cu_205dce214cuda3std6ranges3__45__cpo9iter_swapE:
	.zero		1
	.type		_ZN34_INTERNAL_0bf1841e_4_k_cu_205dce214cuda3std3__45__cpo5crendE,@object
	.size		_ZN34_INTERNAL_0bf1841e_4_k_cu_205dce214cuda3std3__45__cpo5crendE,(_ZN34_INTERNAL_0bf1841e_4_k_cu_205dce214cuda3std6ranges3__45__cpo5cdataE - _ZN34_INTERNAL_0bf1841e_4_k_cu_205dce214cuda3std3__45__cpo5crendE)
_ZN34_INTERNAL_0bf1841e_4_k_cu_205dce214cuda3std3__45__cpo5crendE:
	.zero		1
	.type		_ZN34_INTERNAL_0bf1841e_4_k_cu_205dce214cuda3std6ranges3__45__cpo5cdataE,@object
	.size		_ZN34_INTERNAL_0bf1841e_4_k_cu_205dce214cuda3std6ranges3__45__cpo5cdataE,(_ZN34_INTERNAL_0bf1841e_4_k_cu_205dce214cuda3std6ranges3__45__cpo3endE - _ZN34_INTERNAL_0bf1841e_4_k_cu_205dce214cuda3std6ranges3__45__cpo5cdataE)
_ZN34_INTERNAL_0bf1841e_4_k_cu_205dce214cuda3std6ranges3__45__cpo5cdataE:
	.zero		1
	.type		_ZN34_INTERNAL_0bf1841e_4_k_cu_205dce214cuda3std6ranges3__45__cpo3endE,@object
	.size		_ZN34_INTERNAL_0bf1841e_4_k_cu_205dce214cuda3std6ranges3__45__cpo3endE,(_ZN34_INTERNAL_0bf1841e_4_k_cu_205dce214cuda3std3__419piecewise_constructE - _ZN34_INTERNAL_0bf1841e_4_k_cu_205dce214cuda3std6ranges3__45__cpo3endE)
_ZN34_INTERNAL_0bf1841e_4_k_cu_205dce214cuda3std6ranges3__45__cpo3endE:
	.zero		1
	.type		_ZN34_INTERNAL_0bf1841e_4_k_cu_205dce214cuda3std3__419piecewise_constructE,@object
	.size		_ZN34_INTERNAL_0bf1841e_4_k_cu_205dce214cuda3std3__419piecewise_constructE,(_ZN34_INTERNAL_0bf1841e_4_k_cu_205dce214cuda3std6ranges3__45__cpo5ssizeE - _ZN34_INTERNAL_0bf1841e_4_k_cu_205dce214cuda3std3__419piecewise_constructE)
_ZN34_INTERNAL_0bf1841e_4_k_cu_205dce214cuda3std3__419piecewise_constructE:
	.zero		1
	.type		_ZN34_INTERNAL_0bf1841e_4_k_cu_205dce214cuda3std6ranges3__45__cpo5ssizeE,@object
	.size		_ZN34_INTERNAL_0bf1841e_4_k_cu_205dce214cuda3std6ranges3__45__cpo5ssizeE,(_ZN34_INTERNAL_0bf1841e_4_k_cu_205dce214cuda3std3__45__cpo3endE - _ZN34_INTERNAL_0bf1841e_4_k_cu_205dce214cuda3std6ranges3__45__cpo5ssizeE)
_ZN34_INTERNAL_0bf1841e_4_k_cu_205dce214cuda3std6ranges3__45__cpo5ssizeE:
	.zero		1
	.type		_ZN34_INTERNAL_0bf1841e_4_k_cu_205dce214cuda3std3__45__cpo3endE,@object
	.size		_ZN34_INTERNAL_0bf1841e_4_k_cu_205dce214cuda3std3__45__cpo3endE,(_ZN34_INTERNAL_0bf1841e_4_k_cu_205dce214cuda3std6ranges3__45__cpo4cendE - _ZN34_INTERNAL_0bf1841e_4_k_cu_205dce214cuda3std3__45__cpo3endE)
_ZN34_INTERNAL_0bf1841e_4_k_cu_205dce214cuda3std3__45__cpo3endE:
	.zero		1
	.type		_ZN34_INTERNAL_0bf1841e_4_k_cu_205dce214cuda3std6ranges3__45__cpo4cendE,@object
	.size		_ZN34_INTERNAL_0bf1841e_4_k_cu_205dce214cuda3std6ranges3__45__cpo4cendE,(_ZN34_INTERNAL_0bf1841e_4_k_cu_205dce214cuda3std3__45__cpo4rendE - _ZN34_INTERNAL_0bf1841e_4_k_cu_205dce214cuda3std6ranges3__45__cpo4cendE)
_ZN34_INTERNAL_0bf1841e_4_k_cu_205dce214cuda3std6ranges3__45__cpo4cendE:
	.zero		1
	.type		_ZN34_INTERNAL_0bf1841e_4_k_cu_205dce214cuda3std3__45__cpo4rendE,@object
	.size		_ZN34_INTERNAL_0bf1841e_4_k_cu_205dce214cuda3std3__45__cpo4rendE,(_ZN34_INTERNAL_0bf1841e_4_k_cu_205dce214cuda3std6ranges3__45__cpo4prevE - _ZN34_INTERNAL_0bf1841e_4_k_cu_205dce214cuda3std3__45__cpo4rendE)
_ZN34_INTERNAL_0bf1841e_4_k_cu_205dce214cuda3std3__45__cpo4rendE:
	.zero		1
	.type		_ZN34_INTERNAL_0bf1841e_4_k_cu_205dce214cuda3std6ranges3__45__cpo4prevE,@object
	.size		_ZN34_INTERNAL_0bf1841e_4_k_cu_205dce214cuda3std6ranges3__45__cpo4prevE,(_ZN34_INTERNAL_0bf1841e_4_k_cu_205dce214cuda3std6ranges3__45__cpo9iter_moveE - _ZN34_INTERNAL_0bf1841e_4_k_cu_205dce214cuda3std6ranges3__45__cpo4prevE)
_ZN34_INTERNAL_0bf1841e_4_k_cu_205dce214cuda3std6ranges3__45__cpo4prevE:
	.zero		1
	.type		_ZN34_INTERNAL_0bf1841e_4_k_cu_205dce214cuda3std6ranges3__45__cpo9iter_moveE,@object
	.size		_ZN34_INTERNAL_0bf1841e_4_k_cu_205dce214cuda3std6ranges3__45__cpo9iter_moveE,(.L_13 - _ZN34_INTERNAL_0bf1841e_4_k_cu_205dce214cuda3std6ranges3__45__cpo9iter_moveE)
_ZN34_INTERNAL_0bf1841e_4_k_cu_205dce214cuda3std6ranges3__45__cpo9iter_moveE:
	.zero		1
.L_13:


//--------------------- .nv.constant0._Z10cuMultiplyPN6thrust24THRUST_300001_SM_1000_NS7complexIfEES3_Pi --------------------------
	.section	.nv.constant0._Z10cuMultiplyPN6thrust24THRUST_300001_SM_1000_NS7complexIfEES3_Pi,"a",@progbits
	.sectionflags	@""
	.align	4
.nv.constant0._Z10cuMultiplyPN6thrust24THRUST_300001_SM_1000_NS7complexIfEES3_Pi:
	.zero		920


//--------------------- SYMBOLS --------------------------

	.type		.nv.reservedSmem.offset0,@object
	.size		.nv.reservedSmem.offset0,0x4
